	.headerflags	@"EF_CUDA_TEXMODE_UNIFIED EF_CUDA_64BIT_ADDRESS EF_CUDA_ACCELERATORS EF_CUDA_SM90 EF_CUDA_VIRTUAL_SM(EF_CUDA_SM90)"
	.elftype	@"ET_EXEC"


//--------------------- .nv.info                  --------------------------
	.section	.nv.info,"",@"SHT_CUDA_INFO"
	.align	4


	//----- nvinfo : EIATTR_REGCOUNT
	.align		4
        /*0000*/ 	.byte	0x04, 0x2f
        /*0002*/ 	.short	(.L_1 - .L_0)
	.align		4
.L_0:
        /*0004*/ 	.word	index@(triton_per_fused_cat_mean_0)
        /*0008*/ 	.word	0x00000012


	//----- nvinfo : EIATTR_MIN_STACK_SIZE
	.align		4
.L_1:
        /*000c*/ 	.byte	0x04, 0x12
        /*000e*/ 	.short	(.L_3 - .L_2)
	.align		4
.L_2:
        /*0010*/ 	.word	index@(triton_per_fused_cat_mean_0)
        /*0014*/ 	.word	0x00000000


	//----- nvinfo : EIATTR_FRAME_SIZE
	.align		4
.L_3:
        /*0018*/ 	.byte	0x04, 0x11
        /*001a*/ 	.short	(.L_5 - .L_4)
	.align		4
.L_4:
        /*001c*/ 	.word	index@(triton_per_fused_cat_mean_0)
        /*0020*/ 	.word	0x00000000


	//----- nvinfo : EIATTR_MIN_STACK_SIZE
	.align		4
.L_5:
        /*0024*/ 	.byte	0x04, 0x12
        /*0026*/ 	.short	(.L_7 - .L_6)
	.align		4
.L_6:
        /*0028*/ 	.word	index@(triton_per_fused_cat_mean_0)
        /*002c*/ 	.word	0x00000000
.L_7:


//--------------------- .nv.info.triton_per_fused_cat_mean_0 --------------------------
	.section	.nv.info.triton_per_fused_cat_mean_0,"",@"SHT_CUDA_INFO"
	.sectionflags	@""
	.align	4


	//----- nvinfo : EIATTR_CUDA_API_VERSION
	.align		4
        /*0000*/ 	.byte	0x04, 0x37
        /*0002*/ 	.short	(.L_9 - .L_8)
.L_8:
        /*0004*/ 	.word	0x0000007c


	//----- nvinfo : EIATTR_KPARAM_INFO
	.align		4
.L_9:
        /*0008*/ 	.byte	0x04, 0x17
        /*000a*/ 	.short	(.L_11 - .L_10)
.L_10:
        /*000c*/ 	.word	0x00000000
        /*0010*/ 	.short	0x0004
        /*0012*/ 	.short	0x001c
        /*0014*/ 	.byte	0x00, 0xf0, 0x11, 0x00


	//----- nvinfo : EIATTR_KPARAM_INFO
	.align		4
.L_11:
        /*0018*/ 	.byte	0x04, 0x17
        /*001a*/ 	.short	(.L_13 - .L_12)
.L_12:
        /*001c*/ 	.word	0x00000000
        /*0020*/ 	.short	0x0003
        /*0022*/ 	.short	0x0018
        /*0024*/ 	.byte	0x00, 0xf0, 0x11, 0x00


	//----- nvinfo : EIATTR_KPARAM_INFO
	.align		4
.L_13:
        /*0028*/ 	.byte	0x04, 0x17
        /*002a*/ 	.short	(.L_15 - .L_14)
.L_14:
        /*002c*/ 	.word	0x00000000
        /*0030*/ 	.short	0x0002
        /*0032*/ 	.short	0x0010
        /*0034*/ 	.byte	0x00, 0xf4, 0x21, 0x00


	//----- nvinfo : EIATTR_KPARAM_INFO
	.align		4
.L_15:
        /*0038*/ 	.byte	0x04, 0x17
        /*003a*/ 	.short	(.L_17 - .L_16)
.L_16:
        /*003c*/ 	.word	0x00000000
        /*0040*/ 	.short	0x0001
        /*0042*/ 	.short	0x0008
        /*0044*/ 	.byte	0x00, 0xf4, 0x21, 0x00


	//----- nvinfo : EIATTR_KPARAM_INFO
	.align		4
.L_17:
        /*0048*/ 	.byte	0x04, 0x17
        /*004a*/ 	.short	(.L_19 - .L_18)
.L_18:
        /*004c*/ 	.word	0x00000000
        /*0050*/ 	.short	0x0000
        /*0052*/ 	.short	0x0000
        /*0054*/ 	.byte	0x00, 0xf4, 0x21, 0x00


	//----- nvinfo : EIATTR_SPARSE_MMA_MASK
	.align		4
.L_19:
        /*0058*/ 	.byte	0x03, 0x50
        /*005a*/ 	.short	0x0000


	//----- nvinfo : EIATTR_MAXREG_COUNT
	.align		4
        /*005c*/ 	.byte	0x03, 0x1b
        /*005e*/ 	.short	0x00ff


	//----- nvinfo : EIATTR_COOP_GROUP_MASK_REGIDS
	.align		4
        /*0060*/ 	.byte	0x04, 0x29
        /*0062*/ 	.short	(.L_21 - .L_20)


	//   ....[0]....
.L_20:
        /*0064*/ 	.word	0xffffffff


	//   ....[1]....
        /*0068*/ 	.word	0xffffffff


	//   ....[2]....
        /*006c*/ 	.word	0xffffffff


	//   ....[3]....
        /*0070*/ 	.word	0xffffffff


	//----- nvinfo : EIATTR_COOP_GROUP_INSTR_OFFSETS
	.align		4
.L_21:
        /*0074*/ 	.byte	0x04, 0x28
        /*0076*/ 	.short	(.L_23 - .L_22)


	//   ....[0]....
.L_22:
        /*0078*/ 	.word	0x00000170


	//   ....[1]....
        /*007c*/ 	.word	0x000001d0


	//   ....[2]....
        /*0080*/ 	.word	0x00000200


	//   ....[3]....
        /*0084*/ 	.word	0x00000260


	//----- nvinfo : EIATTR_EXIT_INSTR_OFFSETS
	.align		4
.L_23:
        /*0088*/ 	.byte	0x04, 0x1c
        /*008a*/ 	.short	(.L_25 - .L_24)


	//   ....[0]....
.L_24:
        /*008c*/ 	.word	0x000002e0


	//   ....[1]....
        /*0090*/ 	.word	0x00000300


	//----- nvinfo : EIATTR_REQNTID
	.align		4
.L_25:
        /*0094*/ 	.byte	0x04, 0x10
        /*0096*/ 	.short	(.L_27 - .L_26)
.L_26:
        /*0098*/ 	.word	0x00000040
        /*009c*/ 	.word	0x00000001
        /*00a0*/ 	.word	0x00000001


	//----- nvinfo : EIATTR_CBANK_PARAM_SIZE
	.align		4
.L_27:
        /*00a4*/ 	.byte	0x03, 0x19
        /*00a6*/ 	.short	0x0020


	//----- nvinfo : EIATTR_PARAM_CBANK
	.align		4
        /*00a8*/ 	.byte	0x04, 0x0a
        /*00aa*/ 	.short	(.L_29 - .L_28)
	.align		4
.L_28:
        /*00ac*/ 	.word	index@(.nv.constant0.triton_per_fused_cat_mean_0)
        /*00b0*/ 	.short	0x0210
        /*00b2*/ 	.short	0x0020


	//----- nvinfo : EIATTR_SW_WAR
	.align		4
.L_29:
        /*00b4*/ 	.byte	0x04, 0x36
        /*00b6*/ 	.short	(.L_31 - .L_30)
.L_30:
        /*00b8*/ 	.word	0x00000008
.L_31:


//--------------------- .nv.callgraph             --------------------------
	.section	.nv.callgraph,"",@"SHT_CUDA_CALLGRAPH"
	.align	4
	.sectionentsize	8
	.align		4
        /*0000*/ 	.word	0x00000000
	.align		4
        /*0004*/ 	.word	0xffffffff
	.align		4
        /*0008*/ 	.word	0x00000000
	.align		4
        /*000c*/ 	.word	0xfffffffe
	.align		4
        /*0010*/ 	.word	0x00000000
	.align		4
        /*0014*/ 	.word	0xfffffffd
	.align		4
        /*0018*/ 	.word	0x00000000
	.align		4
        /*001c*/ 	.word	0xfffffffc


//--------------------- .text.triton_per_fused_cat_mean_0 --------------------------
	.section	.text.triton_per_fused_cat_mean_0,"ax",@progbits
	.align	128
        .global         triton_per_fused_cat_mean_0
        .type           triton_per_fused_cat_mean_0,@function
        .size           triton_per_fused_cat_mean_0,(.L_x_1 - triton_per_fused_cat_mean_0)
        .other          triton_per_fused_cat_mean_0,@"STO_CUDA_ENTRY STV_DEFAULT"
triton_per_fused_cat_mean_0:
.text.triton_per_fused_cat_mean_0:
[----:B------:R-:W0:Y:S02]  /*0000*/  LDC R1, c[0x0][0x28] ;  /* 0x00000a00ff017b82 */ /* 0x000e240000000800 */
[----:B------:R-:W1:Y:S01]  /*0010*/  S2R R15, SR_TID.X ;  /* 0x00000000000f7919 */ /* 0x000e620000002100 */
[----:B------:R-:W2:Y:S01]  /*0020*/  LDC.64 R2, c[0x0][0x210] ;  /* 0x00008400ff027b82 */ /* 0x000ea20000000a00 */
[----:B------:R-:W-:Y:S01]  /*0030*/  IMAD.MOV.U32 R4, RZ, RZ, RZ ;  /* 0x000000ffff047224 */ /* 0x000fe200078e00ff */
[----:B------:R-:W-:Y:S01]  /*0040*/  ULDC.64 UR4, c[0x0][0x208] ;  /* 0x0000820000047ab9 */ /* 0x000fe20000000a00 */
[----:B------:R-:W3:Y:S01]  /*0050*/  S2R R0, SR_CTAID.X ;  /* 0x0000000000007919 */ /* 0x000ee20000002500 */
[----:B-1----:R-:W-:Y:S02]  /*0060*/  LOP3.LUT R7, R15, 0xf, RZ, 0xc0, !PT ;  /* 0x0000000f0f077812 */ /* 0x002fe400078ec0ff */
[----:B---3--:R-:W-:-:S03]  /*0070*/  ISETP.GE.AND P1, PT, R0, 0x10, PT ;  /* 0x000000100000780c */ /* 0x008fc60003f26270 */
[----:B------:R-:W-:-:S04]  /*0080*/  IMAD R5, R0, 0x10, R7 ;  /* 0x0000001000057824 */ /* 0x000fc800078e0207 */
[----:B--2---:R-:W-:-:S06]  /*0090*/  IMAD.WIDE R2, R5, 0x4, R2 ;  /* 0x0000000405027825 */ /* 0x004fcc00078e0202 */
[----:B------:R-:W2:Y:S01]  /*00a0*/  @!P1 LDG.E R4, desc[UR4][R2.64] ;  /* 0x0000000402049981 */ /* 0x000ea2000c1e1900 */
[----:B------:R-:W-:-:S06]  /*00b0*/  IMAD.MOV.U32 R8, RZ, RZ, RZ ;  /* 0x000000ffff087224 */ /* 0x000fcc00078e00ff */
[----:B------:R1:W3:Y:S01]  /*00c0*/  @!P1 LDG.E R8, desc[UR4][R2.64] ;  /* 0x0000000402089981 */ /* 0x0002e2000c1e1900 */
[----:B------:R-:W-:Y:S02]  /*00d0*/  SHF.R.S32.HI R9, RZ, 0x1f, R0 ;  /* 0x0000001fff097819 */ /* 0x000fe40000011400 */
[----:B------:R-:W-:Y:S02]  /*00e0*/  LOP3.LUT P0, RZ, R15, 0x30, RZ, 0xc0, !PT ;  /* 0x000000300fff7812 */ /* 0x000fe4000780c0ff */
[----:B------:R-:W-:Y:S02]  /*00f0*/  LEA.HI R9, R9, R0, RZ, 0x2 ;  /* 0x0000000009097211 */ /* 0x000fe400078f10ff */
[----:B------:R-:W-:Y:S02]  /*0100*/  ISETP.LT.AND P0, PT, R0, 0x10, !P0 ;  /* 0x000000100000780c */ /* 0x000fe40004701270 */
[----:B------:R-:W-:Y:S01]  /*0110*/  LOP3.LUT R11, R9, 0xfffffffc, RZ, 0xc0, !PT ;  /* 0xfffffffc090b7812 */ /* 0x000fe200078ec0ff */
[----:B-1----:R-:W1:Y:S01]  /*0120*/  LDC.64 R2, c[0x0][0x220] ;  /* 0x00008800ff027b82 */ /* 0x002e620000000a00 */
[----:B------:R-:W-:-:S02]  /*0130*/  SHF.R.U32.HI R9, RZ, 0x2, R9 ;  /* 0x00000002ff097819 */ /* 0x000fc40000011609 */
[----:B--2---:R-:W-:-:S04]  /*0140*/  SEL R4, R4, RZ, !P1 ;  /* 0x000000ff04047207 */ /* 0x004fc80004800000 */
[----:B------:R-:W-:Y:S02]  /*0150*/  FSEL R6, R4, RZ, !P1 ;  /* 0x000000ff04067208 */ /* 0x000fe40004800000 */
[----:B---3--:R-:W-:-:S03]  /*0160*/  SEL R8, R8, RZ, !P1 ;  /* 0x000000ff08087207 */ /* 0x008fc60004800000 */
[----:B------:R-:W2:Y:S01]  /*0170*/  SHFL.BFLY PT, R5, R6, 0x8, 0x1f ;  /* 0x0d001f0006057f89 */ /* 0x000ea200000e0000 */
[----:B------:R-:W-:Y:S02]  /*0180*/  LOP3.LUT P1, RZ, R15, 0x3f, RZ, 0xc0, !PT ;  /* 0x0000003f0fff7812 */ /* 0x000fe4000782c0ff */
[----:B------:R-:W-:Y:S02]  /*0190*/  FSETP.GEU.AND P2, PT, R8, RZ, PT ;  /* 0x000000ff0800720b */ /* 0x000fe40003f4e000 */
[----:B------:R-:W-:Y:S01]  /*01a0*/  ISETP.LT.AND P1, PT, R0, 0x10, !P1 ;  /* 0x000000100000780c */ /* 0x000fe20004f21270 */
[----:B--2---:R-:W-:Y:S01]  /*01b0*/  FADD R10, R6, R5 ;  /* 0x00000005060a7221 */ /* 0x004fe20000000000 */
[----:B------:R-:W-:-:S04]  /*01c0*/  IMAD.IADD R6, R0, 0x1, -R11 ;  /* 0x0000000100067824 */ /* 0x000fc800078e0a0b */
[----:B------:R-:W2:Y:S02]  /*01d0*/  SHFL.BFLY PT, R5, R10, 0x4, 0x1f ;  /* 0x0c801f000a057f89 */ /* 0x000ea400000e0000 */
[----:B--2---:R-:W-:Y:S01]  /*01e0*/  FADD R12, R10, R5 ;  /* 0x000000050a0c7221 */ /* 0x004fe20000000000 */
[----:B------:R-:W-:-:S04]  /*01f0*/  IMAD R10, R6, 0x10, R7 ;  /* 0x00000010060a7824 */ /* 0x000fc800078e0207 */
[----:B------:R-:W2:Y:S01]  /*0200*/  SHFL.BFLY PT, R5, R12, 0x2, 0x1f ;  /* 0x0c401f000c057f89 */ /* 0x000ea200000e0000 */
[C---:B------:R-:W-:Y:S02]  /*0210*/  IMAD R7, R9.reuse, 0x54, R10 ;  /* 0x0000005409077824 */ /* 0x040fe400078e020a */
[----:B------:R-:W-:-:S04]  /*0220*/  IMAD R9, R9, 0x54, R6 ;  /* 0x0000005409097824 */ /* 0x000fc800078e0206 */
[----:B-1----:R-:W-:-:S04]  /*0230*/  IMAD.WIDE R2, R9, 0x4, R2 ;  /* 0x0000000409027825 */ /* 0x002fc800078e0202 */
[----:B--2---:R-:W-:Y:S02]  /*0240*/  FADD R13, R12, R5 ;  /* 0x000000050c0d7221 */ /* 0x004fe40000000000 */
[----:B------:R-:W1:Y:S03]  /*0250*/  LDC.64 R4, c[0x0][0x218] ;  /* 0x00008600ff047b82 */ /* 0x000e660000000a00 */
[----:B------:R-:W2:Y:S01]  /*0260*/  SHFL.BFLY PT, R14, R13, 0x1, 0x1f ;  /* 0x0c201f000d0e7f89 */ /* 0x000ea200000e0000 */
[----:B-1----:R-:W-:Y:S01]  /*0270*/  IMAD.WIDE R4, R7, 0x4, R4 ;  /* 0x0000000407047825 */ /* 0x002fe200078e0204 */
[----:B------:R-:W-:-:S03]  /*0280*/  FSEL R7, R8, RZ, P2 ;  /* 0x000000ff08077208 */ /* 0x000fc60001000000 */
[----:B--2---:R-:W-:Y:S02]  /*0290*/  FADD R14, R13, R14 ;  /* 0x0000000e0d0e7221 */ /* 0x004fe40000000000 */
[----:B------:R1:W-:Y:S02]  /*02a0*/  @P0 STG.E desc[UR4][R4.64], R7 ;  /* 0x0000000704000986 */ /* 0x0003e4000c101904 */
[----:B------:R-:W-:-:S05]  /*02b0*/  FMUL R14, R14, 0.0625 ;  /* 0x3d8000000e0e7820 */ /* 0x000fca0000400000 */
[----:B------:R-:W-:-:S04]  /*02c0*/  FSETP.GEU.AND P2, PT, R14, RZ, PT ;  /* 0x000000ff0e00720b */ /* 0x000fc80003f4e000 */
[----:B------:R-:W-:Y:S01]  /*02d0*/  FSEL R9, R14, RZ, P2 ;  /* 0x000000ff0e097208 */ /* 0x000fe20001000000 */
[----:B------:R-:W-:Y:S08]  /*02e0*/  @!P1 EXIT ;  /* 0x000000000000994d */ /* 0x000ff00003800000 */
[----:B------:R-:W-:Y:S01]  /*02f0*/  STG.E desc[UR4][R2.64], R9 ;  /* 0x0000000902007986 */ /* 0x000fe2000c101904 */
[----:B------:R-:W-:Y:S05]  /*0300*/  EXIT ;  /* 0x000000000000794d */ /* 0x000fea0003800000 */
.L_x_0:
[----:B------:R-:W-:-:S00]  /*0310*/  BRA `(.L_x_0) ;  /* 0xfffffffc00fc7947 */ /* 0x000fc0000383ffff */
[----:B------:R-:W-:-:S00]  /*0320*/  NOP ;  /* 0x0000000000007918 */ /* 0x000fc00000000000 */
        /* <DEDUP_REMOVED lines=13> */
.L_x_1:


//--------------------- .nv.constant0.triton_per_fused_cat_mean_0 --------------------------
	.section	.nv.constant0.triton_per_fused_cat_mean_0,"a",@progbits
	.sectionflags	@""
	.align	4
.nv.constant0.triton_per_fused_cat_mean_0:
	.zero		560
